//
// Generated by NVIDIA NVVM Compiler
//
// Compiler Build ID: CL-36424714
// Cuda compilation tools, release 13.0, V13.0.88
// Based on NVVM 20.0.0
//

.version 9.0
.target sm_100
.address_size 64

	// .globl	_Z13reduce_kernelPfS_

.visible .entry _Z13reduce_kernelPfS_(
	.param .u64 .ptr .align 1 _Z13reduce_kernelPfS__param_0,
	.param .u64 .ptr .align 1 _Z13reduce_kernelPfS__param_1
)
{
	.reg .pred 	%p<5>;
	.reg .b32 	%r<12>;
	.reg .b32 	%f<5>;
	.reg .b64 	%rd<13>;

	ld.param.u64 	%rd4, [_Z13reduce_kernelPfS__param_0];
	ld.param.u64 	%rd3, [_Z13reduce_kernelPfS__param_1];
	cvta.to.global.u64 	%rd5, %rd4;
	mov.u32 	%r1, %ntid.x;
	mov.u32 	%r2, %ctaid.x;
	mul.lo.s32 	%r6, %r1, %r2;
	mul.wide.u32 	%rd6, %r6, 4;
	add.s64 	%rd1, %rd5, %rd6;
	setp.lt.u32 	%p1, %r1, 2;
	@%p1 bra 	$L__BB0_5;
	mov.u32 	%r3, %tid.x;
	mul.wide.u32 	%rd7, %r3, 4;
	add.s64 	%rd2, %rd1, %rd7;
	mov.b32 	%r11, 1;
$L__BB0_2:
	shl.b32 	%r5, %r11, 1;
	add.s32 	%r8, %r5, -1;
	and.b32  	%r9, %r8, %r3;
	setp.ne.s32 	%p2, %r9, 0;
	@%p2 bra 	$L__BB0_4;
	mul.wide.s32 	%rd8, %r11, 4;
	add.s64 	%rd9, %rd2, %rd8;
	ld.global.f32 	%f1, [%rd9];
	ld.global.f32 	%f2, [%rd2];
	add.f32 	%f3, %f1, %f2;
	st.global.f32 	[%rd2], %f3;
$L__BB0_4:
	bar.sync 	0;
	setp.lt.u32 	%p3, %r5, %r1;
	mov.u32 	%r11, %r5;
	@%p3 bra 	$L__BB0_2;
$L__BB0_5:
	mov.u32 	%r10, %tid.x;
	setp.ne.s32 	%p4, %r10, 0;
	@%p4 bra 	$L__BB0_7;
	ld.global.f32 	%f4, [%rd1];
	cvta.to.global.u64 	%rd10, %rd3;
	mul.wide.u32 	%rd11, %r2, 4;
	add.s64 	%rd12, %rd10, %rd11;
	st.global.f32 	[%rd12], %f4;
$L__BB0_7:
	ret;

}


// ===== COMPILED SASS (sm_100) =====

	.target	sm_100

	.elftype	@"ET_EXEC"


//--------------------- .note.nv.tkinfo           --------------------------
	.section	.note.nv.tkinfo,"",@"SHT_NOTE"
	.sectionflags	@"SHF_NOTE_NV_TKINFO"
	.tkinfo
        /*0018*/ 	.word	0x00000002
        /*0030*/ 	.string	""
        /*0030*/ 	.string	"ptxas"
        /*0030*/ 	.string	"Cuda compilation tools, release 13.0, V13.0.88"
        /*0030*/ 	.string	"Build cuda_13.0.r13.0/compiler.36424714_0"
        /*0030*/ 	.string	"-arch sm_100 -m 64 "



//--------------------- .note.nv.cuinfo           --------------------------
	.section	.note.nv.cuinfo,"",@"SHT_NOTE"
	.sectionflags	@"SHF_NOTE_NV_CUINFO"
        /*0018*/ 	.short	0x0002
        /*001a*/ 	.short	0x0064
        /*001c*/ 	.short	0x0082
	.zero		2


//--------------------- .nv.info                  --------------------------
	.section	.nv.info,"",@"SHT_CUDA_INFO"
	.align	4


	//----- nvinfo : EIATTR_REGCOUNT
	.align		4
        /*0000*/ 	.byte	0x04, 0x2f
        /*0002*/ 	.short	(.L_1 - .L_0)
	.align		4
.L_0:
        /*0004*/ 	.word	index@(_Z13reduce_kernelPfS_)
        /*0008*/ 	.word	0x00000010


	//----- nvinfo : EIATTR_FRAME_SIZE
	.align		4
.L_1:
        /*000c*/ 	.byte	0x04, 0x11
        /*000e*/ 	.short	(.L_3 - .L_2)
	.align		4
.L_2:
        /*0010*/ 	.word	index@(_Z13reduce_kernelPfS_)
        /*0014*/ 	.word	0x00000000


	//----- nvinfo : EIATTR_MIN_STACK_SIZE
	.align		4
.L_3:
        /*0018*/ 	.byte	0x04, 0x12
        /*001a*/ 	.short	(.L_5 - .L_4)
	.align		4
.L_4:
        /*001c*/ 	.word	index@(_Z13reduce_kernelPfS_)
        /*0020*/ 	.word	0x00000000
.L_5:


//--------------------- .nv.compat                --------------------------
	.section	.nv.compat,"",@"SHT_CUDA_COMPAT_INFO"
	.align	4
        /*0000*/ 	.byte	0x02, 0x09, 0x00, 0x00, 0x02, 0x02, 0x01, 0x00, 0x02, 0x05, 0x05, 0x00, 0x03, 0x07, 0x01, 0x01
        /*0010*/ 	.byte	0x02, 0x03, 0x00, 0x00, 0x02, 0x06, 0x01, 0x00, 0x04, 0x0b, 0x08, 0x00, 0x09, 0x00, 0x00, 0x00
        /*0020*/ 	.byte	0x00, 0x00, 0x00, 0x00


//--------------------- .nv.info._Z13reduce_kernelPfS_ --------------------------
	.section	.nv.info._Z13reduce_kernelPfS_,"",@"SHT_CUDA_INFO"
	.sectionflags	@""
	.align	4


	//----- nvinfo : EIATTR_CUDA_API_VERSION
	.align		4
        /*0000*/ 	.byte	0x04, 0x37
        /*0002*/ 	.short	(.L_7 - .L_6)
.L_6:
        /*0004*/ 	.word	0x00000082


	//----- nvinfo : EIATTR_KPARAM_INFO
	.align		4
.L_7:
        /*0008*/ 	.byte	0x04, 0x17
        /*000a*/ 	.short	(.L_9 - .L_8)
.L_8:
        /*000c*/ 	.word	0x00000000
        /*0010*/ 	.short	0x0001
        /*0012*/ 	.short	0x0008
        /*0014*/ 	.byte	0x00, 0xf5, 0x21, 0x00


	//----- nvinfo : EIATTR_KPARAM_INFO
	.align		4
.L_9:
        /*0018*/ 	.byte	0x04, 0x17
        /*001a*/ 	.short	(.L_11 - .L_10)
.L_10:
        /*001c*/ 	.word	0x00000000
        /*0020*/ 	.short	0x0000
        /*0022*/ 	.short	0x0000
        /*0024*/ 	.byte	0x00, 0xf5, 0x21, 0x00


	//----- nvinfo : EIATTR_SPARSE_MMA_MASK
	.align		4
.L_11:
        /*0028*/ 	.byte	0x03, 0x50
        /*002a*/ 	.short	0x0000


	//----- nvinfo : EIATTR_MAXREG_COUNT
	.align		4
        /*002c*/ 	.byte	0x03, 0x1b
        /*002e*/ 	.short	0x00ff


	//----- nvinfo : EIATTR_NUM_BARRIERS
	.align		4
        /*0030*/ 	.byte	0x02, 0x4c
        /*0032*/ 	.byte	0x01
	.zero		1


	//----- nvinfo : EIATTR_MERCURY_ISA_VERSION
	.align		4
        /*0034*/ 	.byte	0x03, 0x5f
        /*0036*/ 	.short	0x0101


	//----- nvinfo : EIATTR_VRC_CTA_INIT_COUNT
	.align		4
        /*0038*/ 	.byte	0x02, 0x4a
	.zero		1
	.zero		1


	//----- nvinfo : EIATTR_EXIT_INSTR_OFFSETS
	.align		4
        /*003c*/ 	.byte	0x04, 0x1c
        /*003e*/ 	.short	(.L_13 - .L_12)


	//   ....[0]....
.L_12:
        /*0040*/ 	.word	0x000001d0


	//   ....[1]....
        /*0044*/ 	.word	0x00000220


	//----- nvinfo : EIATTR_CRS_STACK_SIZE
	.align		4
.L_13:
        /*0048*/ 	.byte	0x04, 0x1e
        /*004a*/ 	.short	(.L_15 - .L_14)
.L_14:
        /*004c*/ 	.word	0x00000000


	//----- nvinfo : EIATTR_CBANK_PARAM_SIZE
	.align		4
.L_15:
        /*0050*/ 	.byte	0x03, 0x19
        /*0052*/ 	.short	0x0010


	//----- nvinfo : EIATTR_PARAM_CBANK
	.align		4
        /*0054*/ 	.byte	0x04, 0x0a
        /*0056*/ 	.short	(.L_17 - .L_16)
	.align		4
.L_16:
        /*0058*/ 	.word	index@(.nv.constant0._Z13reduce_kernelPfS_)
        /*005c*/ 	.short	0x0380
        /*005e*/ 	.short	0x0010


	//----- nvinfo : EIATTR_SW_WAR
	.align		4
.L_17:
        /*0060*/ 	.byte	0x04, 0x36
        /*0062*/ 	.short	(.L_19 - .L_18)
.L_18:
        /*0064*/ 	.word	0x00000008
.L_19:


//--------------------- .nv.callgraph             --------------------------
	.section	.nv.callgraph,"",@"SHT_CUDA_CALLGRAPH"
	.align	4
	.sectionentsize	8
	.align		4
        /*0000*/ 	.word	0x00000000
	.align		4
        /*0004*/ 	.word	0xffffffff
	.align		4
        /*0008*/ 	.word	0x00000000
	.align		4
        /*000c*/ 	.word	0xfffffffe
	.align		4
        /*0010*/ 	.word	0x00000000
	.align		4
        /*0014*/ 	.word	0xfffffffd
	.align		4
        /*0018*/ 	.word	0x00000000
	.align		4
        /*001c*/ 	.word	0xfffffffc


//--------------------- .text._Z13reduce_kernelPfS_ --------------------------
	.section	.text._Z13reduce_kernelPfS_,"ax",@progbits
	.align	128
        .global         _Z13reduce_kernelPfS_
        .type           _Z13reduce_kernelPfS_,@function
        .size           _Z13reduce_kernelPfS_,(.L_x_5 - _Z13reduce_kernelPfS_)
        .other          _Z13reduce_kernelPfS_,@"STO_CUDA_ENTRY STV_DEFAULT"
_Z13reduce_kernelPfS_:
.text._Z13reduce_kernelPfS_:
[----:B------:R-:W-:Y:S01]  /*0000*/  LDC R1, c[0x0][0x37c] ;  /* 0x0000df00ff017b82 */ /* 0x000fe20000000800 */
[----:B------:R-:W0:Y:S01]  /*0010*/  S2R R11, SR_CTAID.X ;  /* 0x00000000000b7919 */ /* 0x000e220000002500 */
[----:B------:R-:W1:Y:S06]  /*0020*/  LDCU UR6, c[0x0][0x360] ;  /* 0x00006c00ff0677ac */ /* 0x000e6c0008000800 */
[----:B------:R-:W2:Y:S01]  /*0030*/  LDC.64 R2, c[0x0][0x380] ;  /* 0x0000e000ff027b82 */ /* 0x000ea20000000a00 */
[----:B------:R-:W3:Y:S01]  /*0040*/  LDCU.64 UR4, c[0x0][0x358] ;  /* 0x00006b00ff0477ac */ /* 0x000ee20008000a00 */
[----:B-1----:R-:W-:-:S02]  /*0050*/  UISETP.GE.U32.AND UP0, UPT, UR6, 0x2, UPT ;  /* 0x000000020600788c */ /* 0x002fc4000bf06070 */
[----:B0-----:R-:W-:-:S04]  /*0060*/  IMAD R5, R11, UR6, RZ ;  /* 0x000000060b057c24 */ /* 0x001fc8000f8e02ff */
[----:B--2---:R-:W-:-:S03]  /*0070*/  IMAD.WIDE.U32 R2, R5, 0x4, R2 ;  /* 0x0000000405027825 */ /* 0x004fc600078e0002 */
[----:B---3--:R-:W-:Y:S05]  /*0080*/  BRA.U !UP0, `(.L_x_0) ;  /* 0x0000000108487547 */ /* 0x008fea000b800000 */
[----:B------:R-:W0:Y:S01]  /*0090*/  S2R R13, SR_TID.X ;  /* 0x00000000000d7919 */ /* 0x000e220000002100 */
[----:B------:R-:W-:Y:S02]  /*00a0*/  HFMA2 R7, -RZ, RZ, 0, 5.9604644775390625e-08 ;  /* 0x00000001ff077431 */ /* 0x000fe400000001ff */
[----:B0-----:R-:W-:-:S07]  /*00b0*/  IMAD.WIDE.U32 R4, R13, 0x4, R2 ;  /* 0x000000040d047825 */ /* 0x001fce00078e0002 */
.L_x_3:
[----:B------:R-:W-:Y:S01]  /*00c0*/  SHF.L.U32 R8, R7, 0x1, RZ ;  /* 0x0000000107087819 */ /* 0x000fe200000006ff */
[----:B------:R-:W-:Y:S03]  /*00d0*/  BSSY.RECONVERGENT B0, `(.L_x_1) ;  /* 0x0000009000007945 */ /* 0x000fe60003800200 */
[----:B------:R-:W-:-:S04]  /*00e0*/  IADD3 R0, PT, PT, R8, -0x1, RZ ;  /* 0xffffffff08007810 */ /* 0x000fc80007ffe0ff */
[----:B------:R-:W-:-:S13]  /*00f0*/  LOP3.LUT P0, RZ, R0, R13, RZ, 0xc0, !PT ;  /* 0x0000000d00ff7212 */ /* 0x000fda000780c0ff */
[----:B0-----:R-:W-:Y:S05]  /*0100*/  @P0 BRA `(.L_x_2) ;  /* 0x0000000000140947 */ /* 0x001fea0003800000 */
[----:B------:R-:W-:Y:S01]  /*0110*/  IMAD.WIDE R6, R7, 0x4, R4 ;  /* 0x0000000407067825 */ /* 0x000fe200078e0204 */
[----:B------:R-:W2:Y:S05]  /*0120*/  LDG.E R9, desc[UR4][R4.64] ;  /* 0x0000000404097981 */ /* 0x000eaa000c1e1900 */
[----:B------:R-:W2:Y:S02]  /*0130*/  LDG.E R6, desc[UR4][R6.64] ;  /* 0x0000000406067981 */ /* 0x000ea4000c1e1900 */
[----:B--2---:R-:W-:-:S05]  /*0140*/  FADD R9, R6, R9 ;  /* 0x0000000906097221 */ /* 0x004fca0000000000 */
[----:B------:R0:W-:Y:S02]  /*0150*/  STG.E desc[UR4][R4.64], R9 ;  /* 0x0000000904007986 */ /* 0x0001e4000c101904 */
.L_x_2:
[----:B------:R-:W-:Y:S05]  /*0160*/  BSYNC.RECONVERGENT B0 ;  /* 0x0000000000007941 */ /* 0x000fea0003800200 */
.L_x_1:
[----:B------:R-:W-:Y:S01]  /*0170*/  BAR.SYNC.DEFER_BLOCKING 0x0 ;  /* 0x0000000000007b1d */ /* 0x000fe20000010000 */
[----:B------:R-:W-:Y:S02]  /*0180*/  ISETP.GE.U32.AND P0, PT, R8, UR6, PT ;  /* 0x0000000608007c0c */ /* 0x000fe4000bf06070 */
[----:B------:R-:W-:-:S11]  /*0190*/  MOV R7, R8 ;  /* 0x0000000800077202 */ /* 0x000fd60000000f00 */
[----:B------:R-:W-:Y:S05]  /*01a0*/  @!P0 BRA `(.L_x_3) ;  /* 0xfffffffc00c48947 */ /* 0x000fea000383ffff */
.L_x_0:
[----:B------:R-:W1:Y:S02]  /*01b0*/  S2R R0, SR_TID.X ;  /* 0x0000000000007919 */ /* 0x000e640000002100 */
[----:B-1----:R-:W-:-:S13]  /*01c0*/  ISETP.NE.AND P0, PT, R0, RZ, PT ;  /* 0x000000ff0000720c */ /* 0x002fda0003f05270 */
[----:B------:R-:W-:Y:S05]  /*01d0*/  @P0 EXIT ;  /* 0x000000000000094d */ /* 0x000fea0003800000 */
[----:B------:R-:W2:Y:S01]  /*01e0*/  LDG.E R3, desc[UR4][R2.64] ;  /* 0x0000000402037981 */ /* 0x000ea2000c1e1900 */
[----:B0-----:R-:W0:Y:S02]  /*01f0*/  LDC.64 R4, c[0x0][0x388] ;  /* 0x0000e200ff047b82 */ /* 0x001e240000000a00 */
[----:B0-----:R-:W-:-:S05]  /*0200*/  IMAD.WIDE.U32 R4, R11, 0x4, R4 ;  /* 0x000000040b047825 */ /* 0x001fca00078e0004 */
[----:B--2---:R-:W-:Y:S01]  /*0210*/  STG.E desc[UR4][R4.64], R3 ;  /* 0x0000000304007986 */ /* 0x004fe2000c101904 */
[----:B------:R-:W-:Y:S05]  /*0220*/  EXIT ;  /* 0x000000000000794d */ /* 0x000fea0003800000 */
.L_x_4:
[----:B------:R-:W-:-:S00]  /*0230*/  BRA `(.L_x_4) ;  /* 0xfffffffc00fc7947 */ /* 0x000fc0000383ffff */
[----:B------:R-:W-:-:S00]  /*0240*/  NOP ;  /* 0x0000000000007918 */ /* 0x000fc00000000000 */
        /* <DEDUP_REMOVED lines=11> */
.L_x_5:


//--------------------- .nv.shared.reserved.0     --------------------------
	.section	.nv.shared.reserved.0,"aw",@nobits
	.weak		__nv_reservedSMEM_offset_0_alias
	.size		__nv_reservedSMEM_offset_0_alias, 0, 64
	.other		__nv_reservedSMEM_offset_0_alias,@"STO_CUDA_RESERVED_SHARED STV_DEFAULT"
__nv_reservedSMEM_offset_0_alias:
	.zero		0
	.zero		64


//--------------------- .nv.constant0._Z13reduce_kernelPfS_ --------------------------
	.section	.nv.constant0._Z13reduce_kernelPfS_,"a",@progbits
	.sectionflags	@""
	.align	4
.nv.constant0._Z13reduce_kernelPfS_:
	.zero		912


//--------------------- SYMBOLS --------------------------

	.type		.nv.reservedSmem.offset0,@object
	.size		.nv.reservedSmem.offset0,0x4
